//
// Generated by NVIDIA NVVM Compiler
//
// Compiler Build ID: CL-36424714
// Cuda compilation tools, release 13.0, V13.0.88
// Based on NVVM 20.0.0
//

.version 9.0
.target sm_100
.address_size 64

	// .globl	_Z10prefix_sumPiS_

.visible .entry _Z10prefix_sumPiS_(
	.param .u64 .ptr .align 1 _Z10prefix_sumPiS__param_0,
	.param .u64 .ptr .align 1 _Z10prefix_sumPiS__param_1
)
{
	.reg .pred 	%p<10>;
	.reg .b32 	%r<108>;
	.reg .b64 	%rd<20>;

	ld.param.u64 	%rd9, [_Z10prefix_sumPiS__param_0];
	ld.param.u64 	%rd8, [_Z10prefix_sumPiS__param_1];
	cvta.to.global.u64 	%rd1, %rd9;
	mov.u32 	%r32, %ctaid.x;
	mov.u32 	%r33, %ntid.x;
	mov.u32 	%r34, %tid.x;
	mad.lo.s32 	%r1, %r32, %r33, %r34;
	bar.sync 	0;
	setp.lt.s32 	%p1, %r1, 0;
	mov.b32 	%r107, 0;
	@%p1 bra 	$L__BB0_13;
	add.s32 	%r2, %r1, 1;
	and.b32  	%r3, %r2, 15;
	setp.lt.u32 	%p2, %r1, 15;
	mov.b32 	%r100, 0;
	mov.u32 	%r107, %r100;
	@%p2 bra 	$L__BB0_4;
	and.b32  	%r100, %r2, -16;
	neg.s32 	%r94, %r100;
	add.s64 	%rd18, %rd1, 32;
	mov.b32 	%r107, 0;
$L__BB0_3:
	.pragma "nounroll";
	ld.global.u32 	%r38, [%rd18+-32];
	add.s32 	%r39, %r38, %r107;
	ld.global.u32 	%r40, [%rd18+-28];
	add.s32 	%r41, %r40, %r39;
	ld.global.u32 	%r42, [%rd18+-24];
	add.s32 	%r43, %r42, %r41;
	ld.global.u32 	%r44, [%rd18+-20];
	add.s32 	%r45, %r44, %r43;
	ld.global.u32 	%r46, [%rd18+-16];
	add.s32 	%r47, %r46, %r45;
	ld.global.u32 	%r48, [%rd18+-12];
	add.s32 	%r49, %r48, %r47;
	ld.global.u32 	%r50, [%rd18+-8];
	add.s32 	%r51, %r50, %r49;
	ld.global.u32 	%r52, [%rd18+-4];
	add.s32 	%r53, %r52, %r51;
	ld.global.u32 	%r54, [%rd18];
	add.s32 	%r55, %r54, %r53;
	ld.global.u32 	%r56, [%rd18+4];
	add.s32 	%r57, %r56, %r55;
	ld.global.u32 	%r58, [%rd18+8];
	add.s32 	%r59, %r58, %r57;
	ld.global.u32 	%r60, [%rd18+12];
	add.s32 	%r61, %r60, %r59;
	ld.global.u32 	%r62, [%rd18+16];
	add.s32 	%r63, %r62, %r61;
	ld.global.u32 	%r64, [%rd18+20];
	add.s32 	%r65, %r64, %r63;
	ld.global.u32 	%r66, [%rd18+24];
	add.s32 	%r67, %r66, %r65;
	ld.global.u32 	%r68, [%rd18+28];
	add.s32 	%r107, %r68, %r67;
	add.s32 	%r94, %r94, 16;
	add.s64 	%rd18, %rd18, 64;
	setp.ne.s32 	%p3, %r94, 0;
	@%p3 bra 	$L__BB0_3;
$L__BB0_4:
	setp.eq.s32 	%p4, %r3, 0;
	@%p4 bra 	$L__BB0_13;
	and.b32  	%r13, %r2, 7;
	setp.lt.u32 	%p5, %r3, 8;
	@%p5 bra 	$L__BB0_7;
	mul.wide.u32 	%rd10, %r100, 4;
	add.s64 	%rd11, %rd1, %rd10;
	ld.global.u32 	%r70, [%rd11];
	add.s32 	%r71, %r70, %r107;
	ld.global.u32 	%r72, [%rd11+4];
	add.s32 	%r73, %r72, %r71;
	ld.global.u32 	%r74, [%rd11+8];
	add.s32 	%r75, %r74, %r73;
	ld.global.u32 	%r76, [%rd11+12];
	add.s32 	%r77, %r76, %r75;
	ld.global.u32 	%r78, [%rd11+16];
	add.s32 	%r79, %r78, %r77;
	ld.global.u32 	%r80, [%rd11+20];
	add.s32 	%r81, %r80, %r79;
	ld.global.u32 	%r82, [%rd11+24];
	add.s32 	%r83, %r82, %r81;
	ld.global.u32 	%r84, [%rd11+28];
	add.s32 	%r107, %r84, %r83;
	add.s32 	%r100, %r100, 8;
$L__BB0_7:
	setp.eq.s32 	%p6, %r13, 0;
	@%p6 bra 	$L__BB0_13;
	and.b32  	%r19, %r2, 3;
	setp.lt.u32 	%p7, %r13, 4;
	@%p7 bra 	$L__BB0_10;
	mul.wide.u32 	%rd12, %r100, 4;
	add.s64 	%rd13, %rd1, %rd12;
	ld.global.u32 	%r86, [%rd13];
	add.s32 	%r87, %r86, %r107;
	ld.global.u32 	%r88, [%rd13+4];
	add.s32 	%r89, %r88, %r87;
	ld.global.u32 	%r90, [%rd13+8];
	add.s32 	%r91, %r90, %r89;
	ld.global.u32 	%r92, [%rd13+12];
	add.s32 	%r107, %r92, %r91;
	add.s32 	%r100, %r100, 4;
$L__BB0_10:
	setp.eq.s32 	%p8, %r19, 0;
	@%p8 bra 	$L__BB0_13;
	mul.wide.u32 	%rd14, %r100, 4;
	add.s64 	%rd19, %rd1, %rd14;
	neg.s32 	%r105, %r19;
$L__BB0_12:
	.pragma "nounroll";
	ld.global.u32 	%r93, [%rd19];
	add.s32 	%r107, %r93, %r107;
	add.s64 	%rd19, %rd19, 4;
	add.s32 	%r105, %r105, 1;
	setp.ne.s32 	%p9, %r105, 0;
	@%p9 bra 	$L__BB0_12;
$L__BB0_13:
	cvta.to.global.u64 	%rd15, %rd8;
	mul.wide.s32 	%rd16, %r1, 4;
	add.s64 	%rd17, %rd15, %rd16;
	st.global.u32 	[%rd17], %r107;
	ret;

}


// ===== COMPILED SASS (sm_100) =====

	.target	sm_100

	.elftype	@"ET_EXEC"


//--------------------- .note.nv.tkinfo           --------------------------
	.section	.note.nv.tkinfo,"",@"SHT_NOTE"
	.sectionflags	@"SHF_NOTE_NV_TKINFO"
	.tkinfo
        /*0018*/ 	.word	0x00000002
        /*0030*/ 	.string	""
        /*0030*/ 	.string	"ptxas"
        /*0030*/ 	.string	"Cuda compilation tools, release 13.0, V13.0.88"
        /*0030*/ 	.string	"Build cuda_13.0.r13.0/compiler.36424714_0"
        /*0030*/ 	.string	"-arch sm_100 -m 64 "



//--------------------- .note.nv.cuinfo           --------------------------
	.section	.note.nv.cuinfo,"",@"SHT_NOTE"
	.sectionflags	@"SHF_NOTE_NV_CUINFO"
        /*0018*/ 	.short	0x0002
        /*001a*/ 	.short	0x0064
        /*001c*/ 	.short	0x0082
	.zero		2


//--------------------- .nv.info                  --------------------------
	.section	.nv.info,"",@"SHT_CUDA_INFO"
	.align	4


	//----- nvinfo : EIATTR_REGCOUNT
	.align		4
        /*0000*/ 	.byte	0x04, 0x2f
        /*0002*/ 	.short	(.L_1 - .L_0)
	.align		4
.L_0:
        /*0004*/ 	.word	index@(_Z10prefix_sumPiS_)
        /*0008*/ 	.word	0x0000001b


	//----- nvinfo : EIATTR_FRAME_SIZE
	.align		4
.L_1:
        /*000c*/ 	.byte	0x04, 0x11
        /*000e*/ 	.short	(.L_3 - .L_2)
	.align		4
.L_2:
        /*0010*/ 	.word	index@(_Z10prefix_sumPiS_)
        /*0014*/ 	.word	0x00000000


	//----- nvinfo : EIATTR_MIN_STACK_SIZE
	.align		4
.L_3:
        /*0018*/ 	.byte	0x04, 0x12
        /*001a*/ 	.short	(.L_5 - .L_4)
	.align		4
.L_4:
        /*001c*/ 	.word	index@(_Z10prefix_sumPiS_)
        /*0020*/ 	.word	0x00000000
.L_5:


//--------------------- .nv.compat                --------------------------
	.section	.nv.compat,"",@"SHT_CUDA_COMPAT_INFO"
	.align	4
        /*0000*/ 	.byte	0x02, 0x09, 0x00, 0x00, 0x02, 0x02, 0x01, 0x00, 0x02, 0x05, 0x05, 0x00, 0x03, 0x07, 0x01, 0x01
        /*0010*/ 	.byte	0x02, 0x03, 0x00, 0x00, 0x02, 0x06, 0x01, 0x00, 0x04, 0x0b, 0x08, 0x00, 0x09, 0x00, 0x00, 0x00
        /*0020*/ 	.byte	0x00, 0x00, 0x00, 0x00


//--------------------- .nv.info._Z10prefix_sumPiS_ --------------------------
	.section	.nv.info._Z10prefix_sumPiS_,"",@"SHT_CUDA_INFO"
	.sectionflags	@""
	.align	4


	//----- nvinfo : EIATTR_CUDA_API_VERSION
	.align		4
        /*0000*/ 	.byte	0x04, 0x37
        /*0002*/ 	.short	(.L_7 - .L_6)
.L_6:
        /*0004*/ 	.word	0x00000082


	//----- nvinfo : EIATTR_KPARAM_INFO
	.align		4
.L_7:
        /*0008*/ 	.byte	0x04, 0x17
        /*000a*/ 	.short	(.L_9 - .L_8)
.L_8:
        /*000c*/ 	.word	0x00000000
        /*0010*/ 	.short	0x0001
        /*0012*/ 	.short	0x0008
        /*0014*/ 	.byte	0x00, 0xf5, 0x21, 0x00


	//----- nvinfo : EIATTR_KPARAM_INFO
	.align		4
.L_9:
        /*0018*/ 	.byte	0x04, 0x17
        /*001a*/ 	.short	(.L_11 - .L_10)
.L_10:
        /*001c*/ 	.word	0x00000000
        /*0020*/ 	.short	0x0000
        /*0022*/ 	.short	0x0000
        /*0024*/ 	.byte	0x00, 0xf5, 0x21, 0x00


	//----- nvinfo : EIATTR_SPARSE_MMA_MASK
	.align		4
.L_11:
        /*0028*/ 	.byte	0x03, 0x50
        /*002a*/ 	.short	0x0000


	//----- nvinfo : EIATTR_MAXREG_COUNT
	.align		4
        /*002c*/ 	.byte	0x03, 0x1b
        /*002e*/ 	.short	0x00ff


	//----- nvinfo : EIATTR_NUM_BARRIERS
	.align		4
        /*0030*/ 	.byte	0x02, 0x4c
        /*0032*/ 	.byte	0x01
	.zero		1


	//----- nvinfo : EIATTR_MERCURY_ISA_VERSION
	.align		4
        /*0034*/ 	.byte	0x03, 0x5f
        /*0036*/ 	.short	0x0101


	//----- nvinfo : EIATTR_VRC_CTA_INIT_COUNT
	.align		4
        /*0038*/ 	.byte	0x02, 0x4a
	.zero		1
	.zero		1


	//----- nvinfo : EIATTR_EXIT_INSTR_OFFSETS
	.align		4
        /*003c*/ 	.byte	0x04, 0x1c
        /*003e*/ 	.short	(.L_13 - .L_12)


	//   ....[0]....
.L_12:
        /*0040*/ 	.word	0x000006f0


	//----- nvinfo : EIATTR_CRS_STACK_SIZE
	.align		4
.L_13:
        /*0044*/ 	.byte	0x04, 0x1e
        /*0046*/ 	.short	(.L_15 - .L_14)
.L_14:
        /*0048*/ 	.word	0x00000000


	//----- nvinfo : EIATTR_CBANK_PARAM_SIZE
	.align		4
.L_15:
        /*004c*/ 	.byte	0x03, 0x19
        /*004e*/ 	.short	0x0010


	//----- nvinfo : EIATTR_PARAM_CBANK
	.align		4
        /*0050*/ 	.byte	0x04, 0x0a
        /*0052*/ 	.short	(.L_17 - .L_16)
	.align		4
.L_16:
        /*0054*/ 	.word	index@(.nv.constant0._Z10prefix_sumPiS_)
        /*0058*/ 	.short	0x0380
        /*005a*/ 	.short	0x0010


	//----- nvinfo : EIATTR_SW_WAR
	.align		4
.L_17:
        /*005c*/ 	.byte	0x04, 0x36
        /*005e*/ 	.short	(.L_19 - .L_18)
.L_18:
        /*0060*/ 	.word	0x00000008
.L_19:


//--------------------- .nv.callgraph             --------------------------
	.section	.nv.callgraph,"",@"SHT_CUDA_CALLGRAPH"
	.align	4
	.sectionentsize	8
	.align		4
        /*0000*/ 	.word	0x00000000
	.align		4
        /*0004*/ 	.word	0xffffffff
	.align		4
        /*0008*/ 	.word	0x00000000
	.align		4
        /*000c*/ 	.word	0xfffffffe
	.align		4
        /*0010*/ 	.word	0x00000000
	.align		4
        /*0014*/ 	.word	0xfffffffd
	.align		4
        /*0018*/ 	.word	0x00000000
	.align		4
        /*001c*/ 	.word	0xfffffffc


//--------------------- .text._Z10prefix_sumPiS_  --------------------------
	.section	.text._Z10prefix_sumPiS_,"ax",@progbits
	.align	128
        .global         _Z10prefix_sumPiS_
        .type           _Z10prefix_sumPiS_,@function
        .size           _Z10prefix_sumPiS_,(.L_x_11 - _Z10prefix_sumPiS_)
        .other          _Z10prefix_sumPiS_,@"STO_CUDA_ENTRY STV_DEFAULT"
_Z10prefix_sumPiS_:
.text._Z10prefix_sumPiS_:
[----:B------:R-:W-:Y:S01]  /*0000*/  LDC R1, c[0x0][0x37c] ;  /* 0x0000df00ff017b82 */ /* 0x000fe20000000800 */
[----:B------:R-:W0:Y:S07]  /*0010*/  S2R R3, SR_TID.X ;  /* 0x0000000000037919 */ /* 0x000e2e0000002100 */
[----:B------:R-:W0:Y:S01]  /*0020*/  S2UR UR4, SR_CTAID.X ;  /* 0x00000000000479c3 */ /* 0x000e220000002500 */
[----:B------:R-:W1:Y:S01]  /*0030*/  LDCU.64 UR6, c[0x0][0x358] ;  /* 0x00006b00ff0677ac */ /* 0x000e620008000a00 */
[----:B------:R-:W-:Y:S06]  /*0040*/  BSSY.RECONVERGENT B0, `(.L_x_0) ;  /* 0x0000067000007945 */ /* 0x000fec0003800200 */
[----:B------:R-:W-:Y:S01]  /*0050*/  BAR.SYNC.DEFER_BLOCKING 0x0 ;  /* 0x0000000000007b1d */ /* 0x000fe20000010000 */
[----:B------:R-:W-:-:S07]  /*0060*/  IMAD.MOV.U32 R0, RZ, RZ, RZ ;  /* 0x000000ffff007224 */ /* 0x000fce00078e00ff */
[----:B------:R-:W0:Y:S02]  /*0070*/  LDC R2, c[0x0][0x360] ;  /* 0x0000d800ff027b82 */ /* 0x000e240000000800 */
[----:B0-----:R-:W-:-:S05]  /*0080*/  IMAD R2, R2, UR4, R3 ;  /* 0x0000000402027c24 */ /* 0x001fca000f8e0203 */
[----:B------:R-:W-:-:S13]  /*0090*/  ISETP.GE.AND P0, PT, R2, RZ, PT ;  /* 0x000000ff0200720c */ /* 0x000fda0003f06270 */
[----:B-1----:R-:W-:Y:S05]  /*00a0*/  @!P0 BRA `(.L_x_1) ;  /* 0x0000000400808947 */ /* 0x002fea0003800000 */
[C---:B------:R-:W-:Y:S01]  /*00b0*/  ISETP.GE.U32.AND P1, PT, R2.reuse, 0xf, PT ;  /* 0x0000000f0200780c */ /* 0x040fe20003f26070 */
[----:B------:R-:W-:Y:S01]  /*00c0*/  VIADD R6, R2, 0x1 ;  /* 0x0000000102067836 */ /* 0x000fe20000000000 */
[----:B------:R-:W-:Y:S01]  /*00d0*/  BSSY.RECONVERGENT B1, `(.L_x_2) ;  /* 0x000002c000017945 */ /* 0x000fe20003800200 */
[----:B------:R-:W-:Y:S02]  /*00e0*/  IMAD.MOV.U32 R3, RZ, RZ, RZ ;  /* 0x000000ffff037224 */ /* 0x000fe400078e00ff */
[----:B------:R-:W-:Y:S01]  /*00f0*/  IMAD.MOV.U32 R0, RZ, RZ, RZ ;  /* 0x000000ffff007224 */ /* 0x000fe200078e00ff */
[----:B------:R-:W-:-:S04]  /*0100*/  LOP3.LUT R24, R6, 0xf, RZ, 0xc0, !PT ;  /* 0x0000000f06187812 */ /* 0x000fc800078ec0ff */
[----:B------:R-:W-:-:S03]  /*0110*/  ISETP.NE.AND P0, PT, R24, RZ, PT ;  /* 0x000000ff1800720c */ /* 0x000fc60003f05270 */
[----:B------:R-:W-:Y:S10]  /*0120*/  @!P1 BRA `(.L_x_3) ;  /* 0x0000000000989947 */ /* 0x000ff40003800000 */
[----:B------:R-:W0:Y:S01]  /*0130*/  LDCU.64 UR4, c[0x0][0x380] ;  /* 0x00007000ff0477ac */ /* 0x000e220008000a00 */
[----:B------:R-:W-:Y:S01]  /*0140*/  LOP3.LUT R3, R6, 0xfffffff0, RZ, 0xc0, !PT ;  /* 0xfffffff006037812 */ /* 0x000fe200078ec0ff */
[----:B------:R-:W-:-:S04]  /*0150*/  IMAD.MOV.U32 R0, RZ, RZ, RZ ;  /* 0x000000ffff007224 */ /* 0x000fc800078e00ff */
[----:B------:R-:W-:Y:S01]  /*0160*/  IMAD.MOV R7, RZ, RZ, -R3 ;  /* 0x000000ffff077224 */ /* 0x000fe200078e0a03 */
[----:B0-----:R-:W-:-:S04]  /*0170*/  UIADD3 UR4, UP0, UPT, UR4, 0x20, URZ ;  /* 0x0000002004047890 */ /* 0x001fc8000ff1e0ff */
[----:B------:R-:W-:Y:S02]  /*0180*/  UIADD3.X UR5, UPT, UPT, URZ, UR5, URZ, UP0, !UPT ;  /* 0x00000005ff057290 */ /* 0x000fe400087fe4ff */
[----:B------:R-:W-:-:S04]  /*0190*/  IMAD.U32 R13, RZ, RZ, UR4 ;  /* 0x00000004ff0d7e24 */ /* 0x000fc8000f8e00ff */
[----:B------:R-:W-:-:S07]  /*01a0*/  IMAD.U32 R5, RZ, RZ, UR5 ;  /* 0x00000005ff057e24 */ /* 0x000fce000f8e00ff */
.L_x_4:
[----:B------:R-:W-:-:S05]  /*01b0*/  IMAD.MOV.U32 R4, RZ, RZ, R13 ;  /* 0x000000ffff047224 */ /* 0x000fca00078e000d */
[----:B------:R-:W2:Y:S04]  /*01c0*/  LDG.E R13, desc[UR6][R4.64+-0x20] ;  /* 0xffffe006040d7981 */ /* 0x000ea8000c1e1900 */
[----:B------:R-:W2:Y:S04]  /*01d0*/  LDG.E R12, desc[UR6][R4.64+-0x1c] ;  /* 0xffffe406040c7981 */ /* 0x000ea8000c1e1900 */
[----:B------:R-:W3:Y:S04]  /*01e0*/  LDG.E R15, desc[UR6][R4.64+-0x18] ;  /* 0xffffe806040f7981 */ /* 0x000ee8000c1e1900 */
[----:B------:R-:W3:Y:S04]  /*01f0*/  LDG.E R14, desc[UR6][R4.64+-0x14] ;  /* 0xffffec06040e7981 */ /* 0x000ee8000c1e1900 */
[----:B------:R-:W4:Y:S04]  /*0200*/  LDG.E R17, desc[UR6][R4.64+-0x10] ;  /* 0xfffff00604117981 */ /* 0x000f28000c1e1900 */
[----:B------:R-:W4:Y:S04]  /*0210*/  LDG.E R16, desc[UR6][R4.64+-0xc] ;  /* 0xfffff40604107981 */ /* 0x000f28000c1e1900 */
[----:B------:R-:W5:Y:S04]  /*0220*/  LDG.E R19, desc[UR6][R4.64+-0x8] ;  /* 0xfffff80604137981 */ /* 0x000f68000c1e1900 */
        /* <DEDUP_REMOVED lines=8> */
[----:B------:R0:W5:Y:S01]  /*02b0*/  LDG.E R8, desc[UR6][R4.64+0x1c] ;  /* 0x00001c0604087981 */ /* 0x000162000c1e1900 */
[----:B------:R-:W-:-:S05]  /*02c0*/  VIADD R7, R7, 0x10 ;  /* 0x0000001007077836 */ /* 0x000fca0000000000 */
[----:B------:R-:W-:Y:S02]  /*02d0*/  ISETP.NE.AND P1, PT, R7, RZ, PT ;  /* 0x000000ff0700720c */ /* 0x000fe40003f25270 */
[----:B--2---:R-:W-:Y:S02]  /*02e0*/  IADD3 R12, PT, PT, R12, R13, R0 ;  /* 0x0000000d0c0c7210 */ /* 0x004fe40007ffe000 */
[----:B------:R-:W-:-:S05]  /*02f0*/  IADD3 R13, P2, PT, R4, 0x40, RZ ;  /* 0x00000040040d7810 */ /* 0x000fca0007f5e0ff */
[----:B0-----:R-:W-:Y:S01]  /*0300*/  IMAD.X R5, RZ, RZ, R5, P2 ;  /* 0x000000ffff057224 */ /* 0x001fe200010e0605 */
[----:B---3--:R-:W-:-:S04]  /*0310*/  IADD3 R12, PT, PT, R14, R15, R12 ;  /* 0x0000000f0e0c7210 */ /* 0x008fc80007ffe00c */
[----:B----4-:R-:W-:-:S04]  /*0320*/  IADD3 R12, PT, PT, R16, R17, R12 ;  /* 0x00000011100c7210 */ /* 0x010fc80007ffe00c */
[----:B-----5:R-:W-:-:S04]  /*0330*/  IADD3 R12, PT, PT, R18, R19, R12 ;  /* 0x00000013120c7210 */ /* 0x020fc80007ffe00c */
[----:B------:R-:W-:-:S04]  /*0340*/  IADD3 R12, PT, PT, R20, R21, R12 ;  /* 0x00000015140c7210 */ /* 0x000fc80007ffe00c */
[----:B------:R-:W-:-:S04]  /*0350*/  IADD3 R12, PT, PT, R22, R23, R12 ;  /* 0x00000017160c7210 */ /* 0x000fc80007ffe00c */
[----:B------:R-:W-:-:S04]  /*0360*/  IADD3 R10, PT, PT, R10, R11, R12 ;  /* 0x0000000b0a0a7210 */ /* 0x000fc80007ffe00c */
[----:B------:R-:W-:Y:S01]  /*0370*/  IADD3 R0, PT, PT, R8, R9, R10 ;  /* 0x0000000908007210 */ /* 0x000fe20007ffe00a */
[----:B------:R-:W-:Y:S06]  /*0380*/  @P1 BRA `(.L_x_4) ;  /* 0xfffffffc00881947 */ /* 0x000fec000383ffff */
.L_x_3:
[----:B------:R-:W-:Y:S05]  /*0390*/  BSYNC.RECONVERGENT B1 ;  /* 0x0000000000017941 */ /* 0x000fea0003800200 */
.L_x_2:
[----:B------:R-:W-:Y:S05]  /*03a0*/  @!P0 BRA `(.L_x_1) ;  /* 0x0000000000c08947 */ /* 0x000fea0003800000 */
[----:B------:R-:W-:Y:S01]  /*03b0*/  ISETP.GE.U32.AND P0, PT, R24, 0x8, PT ;  /* 0x000000081800780c */ /* 0x000fe20003f06070 */
[----:B------:R-:W-:Y:S01]  /*03c0*/  BSSY.RECONVERGENT B1, `(.L_x_5) ;  /* 0x0000013000017945 */ /* 0x000fe20003800200 */
[----:B------:R-:W-:-:S04]  /*03d0*/  LOP3.LUT R15, R6, 0x7, RZ, 0xc0, !PT ;  /* 0x00000007060f7812 */ /* 0x000fc800078ec0ff */
[----:B------:R-:W-:-:S07]  /*03e0*/  ISETP.NE.AND P1, PT, R15, RZ, PT ;  /* 0x000000ff0f00720c */ /* 0x000fce0003f25270 */
[----:B------:R-:W-:Y:S06]  /*03f0*/  @!P0 BRA `(.L_x_6) ;  /* 0x00000000003c8947 */ /* 0x000fec0003800000 */
[----:B------:R-:W0:Y:S02]  /*0400*/  LDC.64 R4, c[0x0][0x380] ;  /* 0x0000e000ff047b82 */ /* 0x000e240000000a00 */
[----:B0-----:R-:W-:-:S05]  /*0410*/  IMAD.WIDE.U32 R4, R3, 0x4, R4 ;  /* 0x0000000403047825 */ /* 0x001fca00078e0004 */
[----:B------:R-:W2:Y:S04]  /*0420*/  LDG.E R7, desc[UR6][R4.64] ;  /* 0x0000000604077981 */ /* 0x000ea8000c1e1900 */
[----:B------:R-:W2:Y:S04]  /*0430*/  LDG.E R8, desc[UR6][R4.64+0x4] ;  /* 0x0000040604087981 */ /* 0x000ea8000c1e1900 */
[----:B------:R-:W3:Y:S04]  /*0440*/  LDG.E R10, desc[UR6][R4.64+0x8] ;  /* 0x00000806040a7981 */ /* 0x000ee8000c1e1900 */
[----:B------:R-:W3:Y:S04]  /*0450*/  LDG.E R9, desc[UR6][R4.64+0xc] ;  /* 0x00000c0604097981 */ /* 0x000ee8000c1e1900 */
[----:B------:R-:W4:Y:S04]  /*0460*/  LDG.E R12, desc[UR6][R4.64+0x10] ;  /* 0x00001006040c7981 */ /* 0x000f28000c1e1900 */
[----:B------:R-:W4:Y:S04]  /*0470*/  LDG.E R11, desc[UR6][R4.64+0x14] ;  /* 0x00001406040b7981 */ /* 0x000f28000c1e1900 */
[----:B------:R-:W5:Y:S04]  /*0480*/  LDG.E R14, desc[UR6][R4.64+0x18] ;  /* 0x00001806040e7981 */ /* 0x000f68000c1e1900 */
[----:B------:R-:W5:Y:S01]  /*0490*/  LDG.E R13, desc[UR6][R4.64+0x1c] ;  /* 0x00001c06040d7981 */ /* 0x000f62000c1e1900 */
[----:B------:R-:W-:Y:S01]  /*04a0*/  VIADD R3, R3, 0x8 ;  /* 0x0000000803037836 */ /* 0x000fe20000000000 */
[----:B--2---:R-:W-:-:S04]  /*04b0*/  IADD3 R7, PT, PT, R8, R7, R0 ;  /* 0x0000000708077210 */ /* 0x004fc80007ffe000 */
[----:B---3--:R-:W-:-:S04]  /*04c0*/  IADD3 R7, PT, PT, R9, R10, R7 ;  /* 0x0000000a09077210 */ /* 0x008fc80007ffe007 */
[----:B----4-:R-:W-:-:S04]  /*04d0*/  IADD3 R7, PT, PT, R11, R12, R7 ;  /* 0x0000000c0b077210 */ /* 0x010fc80007ffe007 */
[----:B-----5:R-:W-:-:S07]  /*04e0*/  IADD3 R0, PT, PT, R13, R14, R7 ;  /* 0x0000000e0d007210 */ /* 0x020fce0007ffe007 */
.L_x_6:
[----:B------:R-:W-:Y:S05]  /*04f0*/  BSYNC.RECONVERGENT B1 ;  /* 0x0000000000017941 */ /* 0x000fea0003800200 */
.L_x_5:
        /* <DEDUP_REMOVED lines=11> */
[----:B------:R-:W3:Y:S01]  /*05b0*/  LDG.E R10, desc[UR6][R4.64+0xc] ;  /* 0x00000c06040a7981 */ /* 0x000ee2000c1e1900 */
[----:B------:R-:W-:Y:S01]  /*05c0*/  VIADD R3, R3, 0x4 ;  /* 0x0000000403037836 */ /* 0x000fe20000000000 */
[----:B--2---:R-:W-:-:S04]  /*05d0*/  IADD3 R0, PT, PT, R8, R7, R0 ;  /* 0x0000000708007210 */ /* 0x004fc80007ffe000 */
[----:B---3--:R-:W-:-:S07]  /*05e0*/  IADD3 R0, PT, PT, R10, R9, R0 ;  /* 0x000000090a007210 */ /* 0x008fce0007ffe000 */
.L_x_8:
[----:B------:R-:W-:Y:S05]  /*05f0*/  BSYNC.RECONVERGENT B1 ;  /* 0x0000000000017941 */ /* 0x000fea0003800200 */
.L_x_7:
[----:B------:R-:W-:Y:S05]  /*0600*/  @!P1 BRA `(.L_x_1) ;  /* 0x0000000000289947 */ /* 0x000fea0003800000 */
[----:B------:R-:W0:Y:S01]  /*0610*/  LDC.64 R4, c[0x0][0x380] ;  /* 0x0000e000ff047b82 */ /* 0x000e220000000a00 */
[----:B------:R-:W-:Y:S02]  /*0620*/  IMAD.MOV R6, RZ, RZ, -R6 ;  /* 0x000000ffff067224 */ /* 0x000fe400078e0a06 */
[----:B0-----:R-:W-:-:S07]  /*0630*/  IMAD.WIDE.U32 R4, R3, 0x4, R4 ;  /* 0x0000000403047825 */ /* 0x001fce00078e0004 */
.L_x_9:
[----:B------:R0:W2:Y:S01]  /*0640*/  LDG.E R3, desc[UR6][R4.64] ;  /* 0x0000000604037981 */ /* 0x0000a2000c1e1900 */
[----:B------:R-:W-:-:S05]  /*0650*/  VIADD R6, R6, 0x1 ;  /* 0x0000000106067836 */ /* 0x000fca0000000000 */
[----:B------:R-:W-:Y:S02]  /*0660*/  ISETP.NE.AND P0, PT, R6, RZ, PT ;  /* 0x000000ff0600720c */ /* 0x000fe40003f05270 */
[----:B0-----:R-:W-:-:S05]  /*0670*/  IADD3 R4, P1, PT, R4, 0x4, RZ ;  /* 0x0000000404047810 */ /* 0x001fca0007f3e0ff */
[----:B------:R-:W-:Y:S02]  /*0680*/  IMAD.X R5, RZ, RZ, R5, P1 ;  /* 0x000000ffff057224 */ /* 0x000fe400008e0605 */
[----:B--2---:R-:W-:-:S04]  /*0690*/  IMAD.IADD R0, R3, 0x1, R0 ;  /* 0x0000000103007824 */ /* 0x004fc800078e0200 */
[----:B------:R-:W-:Y:S05]  /*06a0*/  @P0 BRA `(.L_x_9) ;  /* 0xfffffffc00e40947 */ /* 0x000fea000383ffff */
.L_x_1:
[----:B------:R-:W-:Y:S05]  /*06b0*/  BSYNC.RECONVERGENT B0 ;  /* 0x0000000000007941 */ /* 0x000fea0003800200 */
.L_x_0:
[----:B------:R-:W0:Y:S02]  /*06c0*/  LDC.64 R4, c[0x0][0x388] ;  /* 0x0000e200ff047b82 */ /* 0x000e240000000a00 */
[----:B0-----:R-:W-:-:S05]  /*06d0*/  IMAD.WIDE R2, R2, 0x4, R4 ;  /* 0x0000000402027825 */ /* 0x001fca00078e0204 */
[----:B------:R-:W-:Y:S01]  /*06e0*/  STG.E desc[UR6][R2.64], R0 ;  /* 0x0000000002007986 */ /* 0x000fe2000c101906 */
[----:B------:R-:W-:Y:S05]  /*06f0*/  EXIT ;  /* 0x000000000000794d */ /* 0x000fea0003800000 */
.L_x_10:
[----:B------:R-:W-:-:S00]  /*0700*/  BRA `(.L_x_10) ;  /* 0xfffffffc00fc7947 */ /* 0x000fc0000383ffff */
[----:B------:R-:W-:-:S00]  /*0710*/  NOP ;  /* 0x0000000000007918 */ /* 0x000fc00000000000 */
        /* <DEDUP_REMOVED lines=14> */
.L_x_11:


//--------------------- .nv.shared.reserved.0     --------------------------
	.section	.nv.shared.reserved.0,"aw",@nobits
	.weak		__nv_reservedSMEM_offset_0_alias
	.size		__nv_reservedSMEM_offset_0_alias, 0, 64
	.other		__nv_reservedSMEM_offset_0_alias,@"STO_CUDA_RESERVED_SHARED STV_DEFAULT"
__nv_reservedSMEM_offset_0_alias:
	.zero		0
	.zero		64


//--------------------- .nv.constant0._Z10prefix_sumPiS_ --------------------------
	.section	.nv.constant0._Z10prefix_sumPiS_,"a",@progbits
	.sectionflags	@""
	.align	4
.nv.constant0._Z10prefix_sumPiS_:
	.zero		912


//--------------------- SYMBOLS --------------------------

	.type		.nv.reservedSmem.offset0,@object
	.size		.nv.reservedSmem.offset0,0x4
